	.headerflags	@"EF_CUDA_TEXMODE_UNIFIED EF_CUDA_64BIT_ADDRESS EF_CUDA_ACCELERATORS EF_CUDA_SM90 EF_CUDA_VIRTUAL_SM(EF_CUDA_SM90)"
	.elftype	@"ET_EXEC"


//--------------------- .nv.info                  --------------------------
	.section	.nv.info,"",@"SHT_CUDA_INFO"
	.align	4


	//----- nvinfo : EIATTR_REGCOUNT
	.align		4
        /*0000*/ 	.byte	0x04, 0x2f
        /*0002*/ 	.short	(.L_1 - .L_0)
	.align		4
.L_0:
        /*0004*/ 	.word	index@(triton_poi_fused_convolution_div_max_pool2d_with_indices_relu_sub_14)
        /*0008*/ 	.word	0x00000012


	//----- nvinfo : EIATTR_MIN_STACK_SIZE
	.align		4
.L_1:
        /*000c*/ 	.byte	0x04, 0x12
        /*000e*/ 	.short	(.L_3 - .L_2)
	.align		4
.L_2:
        /*0010*/ 	.word	index@(triton_poi_fused_convolution_div_max_pool2d_with_indices_relu_sub_14)
        /*0014*/ 	.word	0x00000000


	//----- nvinfo : EIATTR_FRAME_SIZE
	.align		4
.L_3:
        /*0018*/ 	.byte	0x04, 0x11
        /*001a*/ 	.short	(.L_5 - .L_4)
	.align		4
.L_4:
        /*001c*/ 	.word	index@(triton_poi_fused_convolution_div_max_pool2d_with_indices_relu_sub_14)
        /*0020*/ 	.word	0x00000000


	//----- nvinfo : EIATTR_MIN_STACK_SIZE
	.align		4
.L_5:
        /*0024*/ 	.byte	0x04, 0x12
        /*0026*/ 	.short	(.L_7 - .L_6)
	.align		4
.L_6:
        /*0028*/ 	.word	index@(triton_poi_fused_convolution_div_max_pool2d_with_indices_relu_sub_14)
        /*002c*/ 	.word	0x00000000
.L_7:


//--------------------- .nv.info.triton_poi_fused_convolution_div_max_pool2d_with_indices_relu_sub_14 --------------------------
	.section	.nv.info.triton_poi_fused_convolution_div_max_pool2d_with_indices_relu_sub_14,"",@"SHT_CUDA_INFO"
	.sectionflags	@""
	.align	4


	//----- nvinfo : EIATTR_CUDA_API_VERSION
	.align		4
        /*0000*/ 	.byte	0x04, 0x37
        /*0002*/ 	.short	(.L_9 - .L_8)
.L_8:
        /*0004*/ 	.word	0x0000007c


	//----- nvinfo : EIATTR_KPARAM_INFO
	.align		4
.L_9:
        /*0008*/ 	.byte	0x04, 0x17
        /*000a*/ 	.short	(.L_11 - .L_10)
.L_10:
        /*000c*/ 	.word	0x00000000
        /*0010*/ 	.short	0x0002
        /*0012*/ 	.short	0x0010
        /*0014*/ 	.byte	0x00, 0xf0, 0x11, 0x00


	//----- nvinfo : EIATTR_KPARAM_INFO
	.align		4
.L_11:
        /*0018*/ 	.byte	0x04, 0x17
        /*001a*/ 	.short	(.L_13 - .L_12)
.L_12:
        /*001c*/ 	.word	0x00000000
        /*0020*/ 	.short	0x0001
        /*0022*/ 	.short	0x0008
        /*0024*/ 	.byte	0x00, 0xf4, 0x21, 0x00


	//----- nvinfo : EIATTR_KPARAM_INFO
	.align		4
.L_13:
        /*0028*/ 	.byte	0x04, 0x17
        /*002a*/ 	.short	(.L_15 - .L_14)
.L_14:
        /*002c*/ 	.word	0x00000000
        /*0030*/ 	.short	0x0000
        /*0032*/ 	.short	0x0000
        /*0034*/ 	.byte	0x00, 0xf4, 0x21, 0x00


	//----- nvinfo : EIATTR_SPARSE_MMA_MASK
	.align		4
.L_15:
        /*0038*/ 	.byte	0x03, 0x50
        /*003a*/ 	.short	0x0000


	//----- nvinfo : EIATTR_MAXREG_COUNT
	.align		4
        /*003c*/ 	.byte	0x03, 0x1b
        /*003e*/ 	.short	0x00ff


	//----- nvinfo : EIATTR_EXIT_INSTR_OFFSETS
	.align		4
        /*0040*/ 	.byte	0x04, 0x1c
        /*0042*/ 	.short	(.L_17 - .L_16)


	//   ....[0]....
.L_16:
        /*0044*/ 	.word	0x000002d0


	//----- nvinfo : EIATTR_REQNTID
	.align		4
.L_17:
        /*0048*/ 	.byte	0x04, 0x10
        /*004a*/ 	.short	(.L_19 - .L_18)
.L_18:
        /*004c*/ 	.word	0x00000080
        /*0050*/ 	.word	0x00000001
        /*0054*/ 	.word	0x00000001


	//----- nvinfo : EIATTR_CBANK_PARAM_SIZE
	.align		4
.L_19:
        /*0058*/ 	.byte	0x03, 0x19
        /*005a*/ 	.short	0x0014


	//----- nvinfo : EIATTR_PARAM_CBANK
	.align		4
        /*005c*/ 	.byte	0x04, 0x0a
        /*005e*/ 	.short	(.L_21 - .L_20)
	.align		4
.L_20:
        /*0060*/ 	.word	index@(.nv.constant0.triton_poi_fused_convolution_div_max_pool2d_with_indices_relu_sub_14)
        /*0064*/ 	.short	0x0210
        /*0066*/ 	.short	0x0014


	//----- nvinfo : EIATTR_SW_WAR
	.align		4
.L_21:
        /*0068*/ 	.byte	0x04, 0x36
        /*006a*/ 	.short	(.L_23 - .L_22)
.L_22:
        /*006c*/ 	.word	0x00000008
.L_23:


//--------------------- .nv.callgraph             --------------------------
	.section	.nv.callgraph,"",@"SHT_CUDA_CALLGRAPH"
	.align	4
	.sectionentsize	8
	.align		4
        /*0000*/ 	.word	0x00000000
	.align		4
        /*0004*/ 	.word	0xffffffff
	.align		4
        /*0008*/ 	.word	0x00000000
	.align		4
        /*000c*/ 	.word	0xfffffffe
	.align		4
        /*0010*/ 	.word	0x00000000
	.align		4
        /*0014*/ 	.word	0xfffffffd
	.align		4
        /*0018*/ 	.word	0x00000000
	.align		4
        /*001c*/ 	.word	0xfffffffc


//--------------------- .text.triton_poi_fused_convolution_div_max_pool2d_with_indices_relu_sub_14 --------------------------
	.section	.text.triton_poi_fused_convolution_div_max_pool2d_with_indices_relu_sub_14,"ax",@progbits
	.align	128
        .global         triton_poi_fused_convolution_div_max_pool2d_with_indices_relu_sub_14
        .type           triton_poi_fused_convolution_div_max_pool2d_with_indices_relu_sub_14,@function
        .size           triton_poi_fused_convolution_div_max_pool2d_with_indices_relu_sub_14,(.L_x_1 - triton_poi_fused_convolution_div_max_pool2d_with_indices_relu_sub_14)
        .other          triton_poi_fused_convolution_div_max_pool2d_with_indices_relu_sub_14,@"STO_CUDA_ENTRY STV_DEFAULT"
triton_poi_fused_convolution_div_max_pool2d_with_indices_relu_sub_14:
.text.triton_poi_fused_convolution_div_max_pool2d_with_indices_relu_sub_14:
[----:B------:R-:W-:Y:S01]  /*0000*/  LDC R1, c[0x0][0x28] ;  /* 0x00000a00ff017b82 */ /* 0x000fe20000000800 */
[----:B------:R-:W1:Y:S07]  /*0010*/  S2R R0, SR_TID.X ;  /* 0x0000000000007919 */ /* 0x000e6e0000002100 */
[----:B------:R-:W2:Y:S01]  /*0020*/  LDC.64 R4, c[0x0][0x218] ;  /* 0x00008600ff047b82 */ /* 0x000ea20000000a00 */
[----:B------:R-:W-:Y:S01]  /*0030*/  ULDC.64 UR4, c[0x0][0x208] ;  /* 0x0000820000047ab9 */ /* 0x000fe20000000a00 */
[----:B------:R-:W3:Y:S06]  /*0040*/  S2R R7, SR_CTAID.X ;  /* 0x0000000000077919 */ /* 0x000eec0000002500 */
[----:B------:R-:W4:Y:S01]  /*0050*/  LDC.64 R2, c[0x0][0x210] ;  /* 0x00008400ff027b82 */ /* 0x000f220000000a00 */
[----:B-1----:R-:W-:Y:S01]  /*0060*/  IMAD.SHL.U32 R0, R0, 0x4, RZ ;  /* 0x0000000400007824 */ /* 0x002fe200078e00ff */
[----:B---3--:R-:W-:-:S04]  /*0070*/  SHF.R.S32.HI R6, RZ, 0x15, R7 ;  /* 0x00000015ff067819 */ /* 0x008fc80000011407 */
[----:B------:R-:W-:-:S05]  /*0080*/  LOP3.LUT R0, R0, 0x1fc, RZ, 0xc0, !PT ;  /* 0x000001fc00007812 */ /* 0x000fca00078ec0ff */
[----:B------:R-:W-:Y:S01]  /*0090*/  IMAD R7, R7, 0x400, R0 ;  /* 0x0000040007077824 */ /* 0x000fe200078e0200 */
[----:B------:R-:W-:-:S03]  /*00a0*/  SGXT R0, R6, 0x1 ;  /* 0x000000010600781a */ /* 0x000fc60000000200 */
[----:B----4-:R-:W-:Y:S01]  /*00b0*/  IMAD.WIDE R2, R7, 0x4, R2 ;  /* 0x0000000407027825 */ /* 0x010fe200078e0202 */
[----:B------:R-:W-:-:S04]  /*00c0*/  LEA.HI R0, R0, R7, RZ, 0x9 ;  /* 0x0000000700007211 */ /* 0x000fc800078f48ff */
[----:B------:R-:W-:Y:S01]  /*00d0*/  LOP3.LUT R0, R0, 0xfffffe00, RZ, 0xc0, !PT ;  /* 0xfffffe0000007812 */ /* 0x000fe200078ec0ff */
[----:B------:R-:W3:Y:S04]  /*00e0*/  LDG.E.128 R12, desc[UR4][R2.64+0x800] ;  /* 0x00080004020c7981 */ /* 0x000ee8000c1e1d00 */
[----:B------:R-:W-:-:S04]  /*00f0*/  IMAD.IADD R9, R7, 0x1, -R0 ;  /* 0x0000000107097824 */ /* 0x000fc800078e0a00 */
[----:B--2---:R-:W-:Y:S02]  /*0100*/  IMAD.WIDE R4, R9, 0x4, R4 ;  /* 0x0000000409047825 */ /* 0x004fe400078e0204 */
[----:B------:R-:W2:Y:S04]  /*0110*/  LDG.E.128 R8, desc[UR4][R2.64] ;  /* 0x0000000402087981 */ /* 0x000ea8000c1e1d00 */
[----:B------:R-:W3:Y:S02]  /*0120*/  LDG.E.EL.128 R4, desc[UR4][R4.64] ;  /* 0x0000000404047981 */ /* 0x000ee4000c2e1d00 */
[CC--:B---3--:R-:W-:Y:S01]  /*0130*/  FSETP.GEU.AND P6, PT, R12.reuse, -R4.reuse, PT ;  /* 0x800000040c00720b */ /* 0x0c8fe20003fce000 */
[--C-:B------:R-:W-:Y:S01]  /*0140*/  FADD R12, R12, R4.reuse ;  /* 0x000000040c0c7221 */ /* 0x100fe20000000000 */
[C---:B--2---:R-:W-:Y:S01]  /*0150*/  FSETP.GEU.AND P2, PT, R8.reuse, -R4, PT ;  /* 0x800000040800720b */ /* 0x044fe20003f4e000 */
[----:B------:R-:W-:Y:S01]  /*0160*/  FADD R8, R8, R4 ;  /* 0x0000000408087221 */ /* 0x000fe20000000000 */
[----:B------:R-:W-:-:S02]  /*0170*/  FSETP.GEU.AND P5, PT, R13, -R5, PT ;  /* 0x800000050d00720b */ /* 0x000fc40003fae000 */
[----:B------:R-:W-:Y:S01]  /*0180*/  SEL R4, R12, RZ, P6 ;  /* 0x000000ff0c047207 */ /* 0x000fe20003000000 */
[----:B------:R-:W-:Y:S01]  /*0190*/  FADD R13, R13, R5 ;  /* 0x000000050d0d7221 */ /* 0x000fe20000000000 */
[CC--:B------:R-:W-:Y:S01]  /*01a0*/  FSETP.GEU.AND P4, PT, R14.reuse, -R6.reuse, PT ;  /* 0x800000060e00720b */ /* 0x0c0fe20003f8e000 */
[--C-:B------:R-:W-:Y:S01]  /*01b0*/  FADD R14, R14, R6.reuse ;  /* 0x000000060e0e7221 */ /* 0x100fe20000000000 */
[C---:B------:R-:W-:Y:S01]  /*01c0*/  FSETP.GEU.AND P3, PT, R15.reuse, -R7, PT ;  /* 0x800000070f00720b */ /* 0x040fe20003f6e000 */
[----:B------:R-:W-:Y:S01]  /*01d0*/  FADD R15, R15, R7 ;  /* 0x000000070f0f7221 */ /* 0x000fe20000000000 */
[C---:B------:R-:W-:Y:S01]  /*01e0*/  FSETP.GEU.AND P1, PT, R9.reuse, -R5, PT ;  /* 0x800000050900720b */ /* 0x040fe20003f2e000 */
[----:B------:R-:W-:Y:S01]  /*01f0*/  FADD R9, R9, R5 ;  /* 0x0000000509097221 */ /* 0x000fe20000000000 */
[C---:B------:R-:W-:Y:S01]  /*0200*/  FSETP.GEU.AND P0, PT, R10.reuse, -R6, PT ;  /* 0x800000060a00720b */ /* 0x040fe20003f0e000 */
[----:B------:R-:W-:Y:S01]  /*0210*/  FADD R10, R10, R6 ;  /* 0x000000060a0a7221 */ /* 0x000fe20000000000 */
[C---:B------:R-:W-:Y:S01]  /*0220*/  FSETP.GEU.AND P6, PT, R11.reuse, -R7, PT ;  /* 0x800000070b00720b */ /* 0x040fe20003fce000 */
[----:B------:R-:W-:Y:S01]  /*0230*/  FADD R11, R11, R7 ;  /* 0x000000070b0b7221 */ /* 0x000fe20000000000 */
[----:B------:R-:W-:-:S02]  /*0240*/  SEL R5, R13, RZ, P5 ;  /* 0x000000ff0d057207 */ /* 0x000fc40002800000 */
[----:B------:R-:W-:Y:S02]  /*0250*/  SEL R6, R14, RZ, P4 ;  /* 0x000000ff0e067207 */ /* 0x000fe40002000000 */
[----:B------:R-:W-:Y:S02]  /*0260*/  SEL R7, R15, RZ, P3 ;  /* 0x000000ff0f077207 */ /* 0x000fe40001800000 */
[----:B------:R-:W-:Y:S02]  /*0270*/  SEL R8, R8, RZ, P2 ;  /* 0x000000ff08087207 */ /* 0x000fe40001000000 */
[----:B------:R-:W-:Y:S02]  /*0280*/  SEL R9, R9, RZ, P1 ;  /* 0x000000ff09097207 */ /* 0x000fe40000800000 */
[----:B------:R-:W-:Y:S02]  /*0290*/  SEL R10, R10, RZ, P0 ;  /* 0x000000ff0a0a7207 */ /* 0x000fe40000000000 */
[----:B------:R-:W-:Y:S01]  /*02a0*/  SEL R11, R11, RZ, P6 ;  /* 0x000000ff0b0b7207 */ /* 0x000fe20003000000 */
[----:B------:R-:W-:Y:S04]  /*02b0*/  STG.E.128 desc[UR4][R2.64+0x800], R4 ;  /* 0x0008000402007986 */ /* 0x000fe8000c101d04 */
[----:B------:R-:W-:Y:S01]  /*02c0*/  STG.E.128 desc[UR4][R2.64], R8 ;  /* 0x0000000802007986 */ /* 0x000fe2000c101d04 */
[----:B------:R-:W-:Y:S05]  /*02d0*/  EXIT ;  /* 0x000000000000794d */ /* 0x000fea0003800000 */
.L_x_0:
[----:B------:R-:W-:-:S00]  /*02e0*/  BRA `(.L_x_0) ;  /* 0xfffffffc00fc7947 */ /* 0x000fc0000383ffff */
[----:B------:R-:W-:-:S00]  /*02f0*/  NOP ;  /* 0x0000000000007918 */ /* 0x000fc00000000000 */
        /* <DEDUP_REMOVED lines=8> */
.L_x_1:


//--------------------- .nv.constant0.triton_poi_fused_convolution_div_max_pool2d_with_indices_relu_sub_14 --------------------------
	.section	.nv.constant0.triton_poi_fused_convolution_div_max_pool2d_with_indices_relu_sub_14,"a",@progbits
	.sectionflags	@""
	.align	4
.nv.constant0.triton_poi_fused_convolution_div_max_pool2d_with_indices_relu_sub_14:
	.zero		548
